//
// Generated by NVIDIA NVVM Compiler
//
// Compiler Build ID: CL-36424714
// Cuda compilation tools, release 13.0, V13.0.88
// Based on NVVM 20.0.0
//

.version 9.0
.target sm_100
.address_size 64

	// .globl	_Z13print_elementPfi
.extern .func  (.param .b32 func_retval0) vprintf
(
	.param .b64 vprintf_param_0,
	.param .b64 vprintf_param_1
)
;
.global .align 1 .b8 $str[18] = {91, 37, 50, 100, 44, 37, 50, 100, 93, 58, 37, 49, 48, 46, 50, 102, 10};

.visible .entry _Z13print_elementPfi(
	.param .u64 .ptr .align 1 _Z13print_elementPfi_param_0,
	.param .u32 _Z13print_elementPfi_param_1
)
{
	.local .align 16 .b8 	__local_depot0[16];
	.reg .b64 	%SP;
	.reg .b64 	%SPL;
	.reg .b32 	%r<7>;
	.reg .b32 	%f<2>;
	.reg .b64 	%rd<11>;
	.reg .b64 	%fd<2>;

	mov.u64 	%SPL, __local_depot0;
	cvta.local.u64 	%SP, %SPL;
	ld.param.u64 	%rd1, [_Z13print_elementPfi_param_0];
	ld.param.u32 	%r1, [_Z13print_elementPfi_param_1];
	cvta.to.global.u64 	%rd2, %rd1;
	add.u64 	%rd3, %SP, 0;
	add.u64 	%rd4, %SPL, 0;
	mov.u32 	%r2, %ctaid.x;
	mov.u32 	%r3, %tid.x;
	mul.lo.s32 	%r4, %r1, %r2;
	cvt.s64.s32 	%rd5, %r4;
	add.s64 	%rd6, %rd2, %rd5;
	mul.wide.u32 	%rd7, %r3, 4;
	add.s64 	%rd8, %rd6, %rd7;
	ld.global.f32 	%f1, [%rd8];
	cvt.f64.f32 	%fd1, %f1;
	st.local.v2.u32 	[%rd4], {%r2, %r3};
	st.local.f64 	[%rd4+8], %fd1;
	mov.u64 	%rd9, $str;
	cvta.global.u64 	%rd10, %rd9;
	{ // callseq 0, 0
	.param .b64 param0;
	st.param.b64 	[param0], %rd10;
	.param .b64 param1;
	st.param.b64 	[param1], %rd3;
	.param .b32 retval0;
	call.uni (retval0), 
	vprintf, 
	(
	param0, 
	param1
	);
	ld.param.b32 	%r5, [retval0];
	} // callseq 0
	ret;

}


// ===== COMPILED SASS (sm_100) =====

	.target	sm_100

	.elftype	@"ET_EXEC"


//--------------------- .note.nv.tkinfo           --------------------------
	.section	.note.nv.tkinfo,"",@"SHT_NOTE"
	.sectionflags	@"SHF_NOTE_NV_TKINFO"
	.tkinfo
        /*0018*/ 	.word	0x00000002
        /*0030*/ 	.string	""
        /*0030*/ 	.string	"ptxas"
        /*0030*/ 	.string	"Cuda compilation tools, release 13.0, V13.0.88"
        /*0030*/ 	.string	"Build cuda_13.0.r13.0/compiler.36424714_0"
        /*0030*/ 	.string	"-arch sm_100 -m 64 "



//--------------------- .note.nv.cuinfo           --------------------------
	.section	.note.nv.cuinfo,"",@"SHT_NOTE"
	.sectionflags	@"SHF_NOTE_NV_CUINFO"
        /*0018*/ 	.short	0x0002
        /*001a*/ 	.short	0x0064
        /*001c*/ 	.short	0x0082
	.zero		2


//--------------------- .nv.info                  --------------------------
	.section	.nv.info,"",@"SHT_CUDA_INFO"
	.align	4


	//----- nvinfo : EIATTR_REGCOUNT
	.align		4
        /*0000*/ 	.byte	0x04, 0x2f
        /*0002*/ 	.short	(.L_2 - .L_1)
	.align		4
.L_1:
        /*0004*/ 	.word	index@(_Z13print_elementPfi)
        /*0008*/ 	.word	0x00000018


	//----- nvinfo : EIATTR_FRAME_SIZE
	.align		4
.L_2:
        /*000c*/ 	.byte	0x04, 0x11
        /*000e*/ 	.short	(.L_4 - .L_3)
	.align		4
.L_3:
        /*0010*/ 	.word	index@(_Z13print_elementPfi)
        /*0014*/ 	.word	0x00000010


	//----- nvinfo : EIATTR_MIN_STACK_SIZE
	.align		4
.L_4:
        /*0018*/ 	.byte	0x04, 0x12
        /*001a*/ 	.short	(.L_6 - .L_5)
	.align		4
.L_5:
        /*001c*/ 	.word	index@(_Z13print_elementPfi)
        /*0020*/ 	.word	0x00000010
.L_6:


//--------------------- .nv.compat                --------------------------
	.section	.nv.compat,"",@"SHT_CUDA_COMPAT_INFO"
	.align	4
        /*0000*/ 	.byte	0x02, 0x09, 0x00, 0x00, 0x02, 0x02, 0x01, 0x00, 0x02, 0x05, 0x05, 0x00, 0x03, 0x07, 0x01, 0x01
        /*0010*/ 	.byte	0x02, 0x03, 0x00, 0x00, 0x02, 0x06, 0x01, 0x00, 0x04, 0x0b, 0x08, 0x00, 0x09, 0x00, 0x00, 0x00
        /*0020*/ 	.byte	0x00, 0x00, 0x00, 0x00


//--------------------- .nv.info._Z13print_elementPfi --------------------------
	.section	.nv.info._Z13print_elementPfi,"",@"SHT_CUDA_INFO"
	.sectionflags	@""
	.align	4


	//----- nvinfo : EIATTR_CUDA_API_VERSION
	.align		4
        /*0000*/ 	.byte	0x04, 0x37
        /*0002*/ 	.short	(.L_8 - .L_7)
.L_7:
        /*0004*/ 	.word	0x00000082


	//----- nvinfo : EIATTR_KPARAM_INFO
	.align		4
.L_8:
        /*0008*/ 	.byte	0x04, 0x17
        /*000a*/ 	.short	(.L_10 - .L_9)
.L_9:
        /*000c*/ 	.word	0x00000000
        /*0010*/ 	.short	0x0001
        /*0012*/ 	.short	0x0008
        /*0014*/ 	.byte	0x00, 0xf0, 0x11, 0x00


	//----- nvinfo : EIATTR_KPARAM_INFO
	.align		4
.L_10:
        /*0018*/ 	.byte	0x04, 0x17
        /*001a*/ 	.short	(.L_12 - .L_11)
.L_11:
        /*001c*/ 	.word	0x00000000
        /*0020*/ 	.short	0x0000
        /*0022*/ 	.short	0x0000
        /*0024*/ 	.byte	0x00, 0xf5, 0x21, 0x00


	//----- nvinfo : EIATTR_SPARSE_MMA_MASK
	.align		4
.L_12:
        /*0028*/ 	.byte	0x03, 0x50
        /*002a*/ 	.short	0x0000


	//----- nvinfo : EIATTR_MAXREG_COUNT
	.align		4
        /*002c*/ 	.byte	0x03, 0x1b
        /*002e*/ 	.short	0x00ff


	//----- nvinfo : EIATTR_EXTERNS
	.align		4
        /*0030*/ 	.byte	0x04, 0x0f
        /*0032*/ 	.short	(.L_14 - .L_13)


	//   ....[0]....
	.align		4
.L_13:
        /*0034*/ 	.word	index@(vprintf)


	//----- nvinfo : EIATTR_MERCURY_ISA_VERSION
	.align		4
.L_14:
        /*0038*/ 	.byte	0x03, 0x5f
        /*003a*/ 	.short	0x0101


	//----- nvinfo : EIATTR_VRC_CTA_INIT_COUNT
	.align		4
        /*003c*/ 	.byte	0x02, 0x4a
	.zero		1
	.zero		1


	//----- nvinfo : EIATTR_SYSCALL_OFFSETS
	.align		4
        /*0040*/ 	.byte	0x04, 0x46
        /*0042*/ 	.short	(.L_16 - .L_15)


	//   ....[0]....
.L_15:
        /*0044*/ 	.word	0x00000190


	//----- nvinfo : EIATTR_EXIT_INSTR_OFFSETS
	.align		4
.L_16:
        /*0048*/ 	.byte	0x04, 0x1c
        /*004a*/ 	.short	(.L_18 - .L_17)


	//   ....[0]....
.L_17:
        /*004c*/ 	.word	0x000001a0


	//----- nvinfo : EIATTR_CBANK_PARAM_SIZE
	.align		4
.L_18:
        /*0050*/ 	.byte	0x03, 0x19
        /*0052*/ 	.short	0x000c


	//----- nvinfo : EIATTR_PARAM_CBANK
	.align		4
        /*0054*/ 	.byte	0x04, 0x0a
        /*0056*/ 	.short	(.L_20 - .L_19)
	.align		4
.L_19:
        /*0058*/ 	.word	index@(.nv.constant0._Z13print_elementPfi)
        /*005c*/ 	.short	0x0380
        /*005e*/ 	.short	0x000c


	//----- nvinfo : EIATTR_SW_WAR
	.align		4
.L_20:
        /*0060*/ 	.byte	0x04, 0x36
        /*0062*/ 	.short	(.L_22 - .L_21)
.L_21:
        /*0064*/ 	.word	0x00000008
.L_22:


//--------------------- .nv.callgraph             --------------------------
	.section	.nv.callgraph,"",@"SHT_CUDA_CALLGRAPH"
	.align	4
	.sectionentsize	8
	.align		4
        /*0000*/ 	.word	0x00000000
	.align		4
        /*0004*/ 	.word	0xffffffff
	.align		4
        /*0008*/ 	.word	index@(_Z13print_elementPfi)
	.align		4
        /*000c*/ 	.word	index@(vprintf)
	.align		4
        /*0010*/ 	.word	0x00000000
	.align		4
        /*0014*/ 	.word	0xfffffffe
	.align		4
        /*0018*/ 	.word	0x00000000
	.align		4
        /*001c*/ 	.word	0xfffffffd
	.align		4
        /*0020*/ 	.word	0x00000000
	.align		4
        /*0024*/ 	.word	0xfffffffc


//--------------------- .nv.constant4             --------------------------
	.section	.nv.constant4,"a",@progbits
	.align	8
	.align		8
.nv.constant4:
        /*0000*/ 	.dword	vprintf
	.align		8
        /*0008*/ 	.dword	$str


//--------------------- .text._Z13print_elementPfi --------------------------
	.section	.text._Z13print_elementPfi,"ax",@progbits
	.align	128
        .global         _Z13print_elementPfi
        .type           _Z13print_elementPfi,@function
        .size           _Z13print_elementPfi,(.L_x_2 - _Z13print_elementPfi)
        .other          _Z13print_elementPfi,@"STO_CUDA_ENTRY STV_DEFAULT"
_Z13print_elementPfi:
.text._Z13print_elementPfi:
[----:B------:R-:W0:Y:S01]  /*0000*/  LDC R1, c[0x0][0x37c] ;  /* 0x0000df00ff017b82 */ /* 0x000e220000000800 */
[----:B------:R-:W1:Y:S07]  /*0010*/  S2R R12, SR_CTAID.X ;  /* 0x00000000000c7919 */ /* 0x000e6e0000002500 */
[----:B------:R-:W2:Y:S01]  /*0020*/  LDC.64 R2, c[0x0][0x380] ;  /* 0x0000e000ff027b82 */ /* 0x000ea20000000a00 */
[----:B------:R-:W1:Y:S01]  /*0030*/  LDCU UR4, c[0x0][0x388] ;  /* 0x00007100ff0477ac */ /* 0x000e620008000800 */
[----:B0-----:R-:W-:Y:S01]  /*0040*/  VIADD R1, R1, 0xfffffff0 ;  /* 0xfffffff001017836 */ /* 0x001fe20000000000 */
[----:B------:R-:W0:Y:S01]  /*0050*/  S2R R13, SR_TID.X ;  /* 0x00000000000d7919 */ /* 0x000e220000002100 */
[----:B------:R-:W3:Y:S01]  /*0060*/  LDCU.64 UR6, c[0x4][0x8] ;  /* 0x01000100ff0677ac */ /* 0x000ee20008000a00 */
[----:B-1----:R-:W-:Y:S01]  /*0070*/  IMAD R0, R12, UR4, RZ ;  /* 0x000000040c007c24 */ /* 0x002fe2000f8e02ff */
[----:B------:R-:W1:Y:S04]  /*0080*/  LDCU.64 UR4, c[0x0][0x358] ;  /* 0x00006b00ff0477ac */ /* 0x000e680008000a00 */
[----:B--2---:R-:W-:-:S04]  /*0090*/  IADD3 R2, P0, PT, R0, R2, RZ ;  /* 0x0000000200027210 */ /* 0x004fc80007f1e0ff */
[----:B------:R-:W-:-:S03]  /*00a0*/  LEA.HI.X.SX32 R3, R0, R3, 0x1, P0 ;  /* 0x0000000300037211 */ /* 0x000fc600000f0eff */
[----:B0-----:R-:W-:-:S06]  /*00b0*/  IMAD.WIDE.U32 R2, R13, 0x4, R2 ;  /* 0x000000040d027825 */ /* 0x001fcc00078e0002 */
[----:B-1----:R-:W2:Y:S01]  /*00c0*/  LDG.E R2, desc[UR4][R2.64] ;  /* 0x0000000402027981 */ /* 0x002ea2000c1e1900 */
[----:B------:R-:W-:Y:S01]  /*00d0*/  MOV R0, 0x0 ;  /* 0x0000000000007802 */ /* 0x000fe20000000f00 */
[----:B------:R-:W0:Y:S01]  /*00e0*/  LDCU UR4, c[0x0][0x2f8] ;  /* 0x00005f00ff0477ac */ /* 0x000e220008000800 */
[----:B---3--:R-:W-:Y:S01]  /*00f0*/  IMAD.U32 R4, RZ, RZ, UR6 ;  /* 0x00000006ff047e24 */ /* 0x008fe2000f8e00ff */
[----:B------:R1:W-:Y:S01]  /*0100*/  STL.64 [R1], R12 ;  /* 0x0000000c01007387 */ /* 0x0003e20000100a00 */
[----:B------:R1:W3:Y:S01]  /*0110*/  LDC.64 R10, c[0x4][R0] ;  /* 0x01000000000a7b82 */ /* 0x0002e20000000a00 */
[----:B------:R-:W4:Y:S01]  /*0120*/  LDCU UR5, c[0x0][0x2fc] ;  /* 0x00005f80ff0577ac */ /* 0x000f220008000800 */
[----:B------:R-:W-:Y:S02]  /*0130*/  MOV R5, UR7 ;  /* 0x0000000700057c02 */ /* 0x000fe40008000f00 */
[----:B0-----:R-:W-:-:S05]  /*0140*/  IADD3 R6, P0, PT, R1, UR4, RZ ;  /* 0x0000000401067c10 */ /* 0x001fca000ff1e0ff */
[----:B----4-:R-:W-:Y:S01]  /*0150*/  IMAD.X R7, RZ, RZ, UR5, P0 ;  /* 0x00000005ff077e24 */ /* 0x010fe200080e06ff */
[----:B--2---:R-:W0:Y:S02]  /*0160*/  F2F.F64.F32 R8, R2 ;  /* 0x0000000200087310 */ /* 0x004e240000201800 */
[----:B0--3--:R1:W-:Y:S05]  /*0170*/  STL.64 [R1+0x8], R8 ;  /* 0x0000080801007387 */ /* 0x0093ea0000100a00 */
[----:B------:R-:W-:-:S07]  /*0180*/  LEPC R20, `(.L_x_0) ;  /* 0x000000001014794e */ /* 0x000fce0000000000 */
[----:B-1----:R-:W-:Y:S05]  /*0190*/  CALL.ABS.NOINC R10 ;  /* 0x000000000a007343 */ /* 0x002fea0003c00000 */
.L_x_0:
[----:B------:R-:W-:Y:S05]  /*01a0*/  EXIT ;  /* 0x000000000000794d */ /* 0x000fea0003800000 */
.L_x_1:
[----:B------:R-:W-:-:S00]  /*01b0*/  BRA `(.L_x_1) ;  /* 0xfffffffc00fc7947 */ /* 0x000fc0000383ffff */
[----:B------:R-:W-:-:S00]  /*01c0*/  NOP ;  /* 0x0000000000007918 */ /* 0x000fc00000000000 */
        /* <DEDUP_REMOVED lines=11> */
.L_x_2:


//--------------------- .nv.global.init           --------------------------
	.section	.nv.global.init,"aw",@progbits
.nv.global.init:
	.type		$str,@object
	.size		$str,(.L_0 - $str)
$str:
        /*0000*/ 	.byte	0x5b, 0x25, 0x32, 0x64, 0x2c, 0x25, 0x32, 0x64, 0x5d, 0x3a, 0x25, 0x31, 0x30, 0x2e, 0x32, 0x66
        /*0010*/ 	.byte	0x0a, 0x00
.L_0:


//--------------------- .nv.shared.reserved.0     --------------------------
	.section	.nv.shared.reserved.0,"aw",@nobits
	.weak		__nv_reservedSMEM_offset_0_alias
	.size		__nv_reservedSMEM_offset_0_alias, 0, 64
	.other		__nv_reservedSMEM_offset_0_alias,@"STO_CUDA_RESERVED_SHARED STV_DEFAULT"
__nv_reservedSMEM_offset_0_alias:
	.zero		0
	.zero		64


//--------------------- .nv.constant0._Z13print_elementPfi --------------------------
	.section	.nv.constant0._Z13print_elementPfi,"a",@progbits
	.sectionflags	@""
	.align	4
.nv.constant0._Z13print_elementPfi:
	.zero		908


//--------------------- SYMBOLS --------------------------

	.type		.nv.reservedSmem.offset0,@object
	.size		.nv.reservedSmem.offset0,0x4
	.type		vprintf,@function
